//
// Generated by NVIDIA NVVM Compiler
//
// Compiler Build ID: CL-36424714
// Cuda compilation tools, release 13.0, V13.0.88
// Based on NVVM 20.0.0
//

.version 9.0
.target sm_100
.address_size 64

	// .globl	_Z10map_kernelPii

.visible .entry _Z10map_kernelPii(
	.param .u64 .ptr .align 1 _Z10map_kernelPii_param_0,
	.param .u32 _Z10map_kernelPii_param_1
)
{
	.reg .pred 	%p<5>;
	.reg .b32 	%r<15>;
	.reg .b64 	%rd<5>;

	ld.param.u64 	%rd1, [_Z10map_kernelPii_param_0];
	ld.param.u32 	%r5, [_Z10map_kernelPii_param_1];
	mov.u32 	%r6, %ctaid.x;
	mov.u32 	%r7, %ntid.x;
	mov.u32 	%r8, %tid.x;
	mad.lo.s32 	%r1, %r6, %r7, %r8;
	setp.ge.s32 	%p1, %r1, %r5;
	@%p1 bra 	$L__BB0_5;
	and.b32  	%r10, %r1, 3;
	setp.eq.s32 	%p2, %r10, 0;
	mov.b32 	%r14, 1;
	@%p2 bra 	$L__BB0_4;
	and.b32  	%r2, %r1, -2147483645;
	setp.eq.s32 	%p3, %r2, 1;
	mov.b32 	%r14, -5;
	@%p3 bra 	$L__BB0_4;
	setp.eq.s32 	%p4, %r2, 2;
	selp.b32 	%r14, 3, -8, %p4;
$L__BB0_4:
	cvta.to.global.u64 	%rd2, %rd1;
	mul.wide.s32 	%rd3, %r1, 4;
	add.s64 	%rd4, %rd2, %rd3;
	ld.global.u32 	%r12, [%rd4];
	add.s32 	%r13, %r12, %r14;
	st.global.u32 	[%rd4], %r13;
$L__BB0_5:
	ret;

}


// ===== COMPILED SASS (sm_100) =====

	.target	sm_100

	.elftype	@"ET_EXEC"


//--------------------- .note.nv.tkinfo           --------------------------
	.section	.note.nv.tkinfo,"",@"SHT_NOTE"
	.sectionflags	@"SHF_NOTE_NV_TKINFO"
	.tkinfo
        /*0018*/ 	.word	0x00000002
        /*0030*/ 	.string	""
        /*0030*/ 	.string	"ptxas"
        /*0030*/ 	.string	"Cuda compilation tools, release 13.0, V13.0.88"
        /*0030*/ 	.string	"Build cuda_13.0.r13.0/compiler.36424714_0"
        /*0030*/ 	.string	"-arch sm_100 -m 64 "



//--------------------- .note.nv.cuinfo           --------------------------
	.section	.note.nv.cuinfo,"",@"SHT_NOTE"
	.sectionflags	@"SHF_NOTE_NV_CUINFO"
        /*0018*/ 	.short	0x0002
        /*001a*/ 	.short	0x0064
        /*001c*/ 	.short	0x0082
	.zero		2


//--------------------- .nv.info                  --------------------------
	.section	.nv.info,"",@"SHT_CUDA_INFO"
	.align	4


	//----- nvinfo : EIATTR_REGCOUNT
	.align		4
        /*0000*/ 	.byte	0x04, 0x2f
        /*0002*/ 	.short	(.L_1 - .L_0)
	.align		4
.L_0:
        /*0004*/ 	.word	index@(_Z10map_kernelPii)
        /*0008*/ 	.word	0x0000000a


	//----- nvinfo : EIATTR_FRAME_SIZE
	.align		4
.L_1:
        /*000c*/ 	.byte	0x04, 0x11
        /*000e*/ 	.short	(.L_3 - .L_2)
	.align		4
.L_2:
        /*0010*/ 	.word	index@(_Z10map_kernelPii)
        /*0014*/ 	.word	0x00000000


	//----- nvinfo : EIATTR_MIN_STACK_SIZE
	.align		4
.L_3:
        /*0018*/ 	.byte	0x04, 0x12
        /*001a*/ 	.short	(.L_5 - .L_4)
	.align		4
.L_4:
        /*001c*/ 	.word	index@(_Z10map_kernelPii)
        /*0020*/ 	.word	0x00000000
.L_5:


//--------------------- .nv.compat                --------------------------
	.section	.nv.compat,"",@"SHT_CUDA_COMPAT_INFO"
	.align	4
        /*0000*/ 	.byte	0x02, 0x09, 0x00, 0x00, 0x02, 0x02, 0x01, 0x00, 0x02, 0x05, 0x05, 0x00, 0x03, 0x07, 0x01, 0x01
        /*0010*/ 	.byte	0x02, 0x03, 0x00, 0x00, 0x02, 0x06, 0x01, 0x00, 0x04, 0x0b, 0x08, 0x00, 0x09, 0x00, 0x00, 0x00
        /*0020*/ 	.byte	0x00, 0x00, 0x00, 0x00


//--------------------- .nv.info._Z10map_kernelPii --------------------------
	.section	.nv.info._Z10map_kernelPii,"",@"SHT_CUDA_INFO"
	.sectionflags	@""
	.align	4


	//----- nvinfo : EIATTR_CUDA_API_VERSION
	.align		4
        /*0000*/ 	.byte	0x04, 0x37
        /*0002*/ 	.short	(.L_7 - .L_6)
.L_6:
        /*0004*/ 	.word	0x00000082


	//----- nvinfo : EIATTR_KPARAM_INFO
	.align		4
.L_7:
        /*0008*/ 	.byte	0x04, 0x17
        /*000a*/ 	.short	(.L_9 - .L_8)
.L_8:
        /*000c*/ 	.word	0x00000000
        /*0010*/ 	.short	0x0001
        /*0012*/ 	.short	0x0008
        /*0014*/ 	.byte	0x00, 0xf0, 0x11, 0x00


	//----- nvinfo : EIATTR_KPARAM_INFO
	.align		4
.L_9:
        /*0018*/ 	.byte	0x04, 0x17
        /*001a*/ 	.short	(.L_11 - .L_10)
.L_10:
        /*001c*/ 	.word	0x00000000
        /*0020*/ 	.short	0x0000
        /*0022*/ 	.short	0x0000
        /*0024*/ 	.byte	0x00, 0xf5, 0x21, 0x00


	//----- nvinfo : EIATTR_SPARSE_MMA_MASK
	.align		4
.L_11:
        /*0028*/ 	.byte	0x03, 0x50
        /*002a*/ 	.short	0x0000


	//----- nvinfo : EIATTR_MAXREG_COUNT
	.align		4
        /*002c*/ 	.byte	0x03, 0x1b
        /*002e*/ 	.short	0x00ff


	//----- nvinfo : EIATTR_MERCURY_ISA_VERSION
	.align		4
        /*0030*/ 	.byte	0x03, 0x5f
        /*0032*/ 	.short	0x0101


	//----- nvinfo : EIATTR_VRC_CTA_INIT_COUNT
	.align		4
        /*0034*/ 	.byte	0x02, 0x4a
	.zero		1
	.zero		1


	//----- nvinfo : EIATTR_EXIT_INSTR_OFFSETS
	.align		4
        /*0038*/ 	.byte	0x04, 0x1c
        /*003a*/ 	.short	(.L_13 - .L_12)


	//   ....[0]....
.L_12:
        /*003c*/ 	.word	0x00000070


	//   ....[1]....
        /*0040*/ 	.word	0x00000190


	//----- nvinfo : EIATTR_CRS_STACK_SIZE
	.align		4
.L_13:
        /*0044*/ 	.byte	0x04, 0x1e
        /*0046*/ 	.short	(.L_15 - .L_14)
.L_14:
        /*0048*/ 	.word	0x00000000


	//----- nvinfo : EIATTR_CBANK_PARAM_SIZE
	.align		4
.L_15:
        /*004c*/ 	.byte	0x03, 0x19
        /*004e*/ 	.short	0x000c


	//----- nvinfo : EIATTR_PARAM_CBANK
	.align		4
        /*0050*/ 	.byte	0x04, 0x0a
        /*0052*/ 	.short	(.L_17 - .L_16)
	.align		4
.L_16:
        /*0054*/ 	.word	index@(.nv.constant0._Z10map_kernelPii)
        /*0058*/ 	.short	0x0380
        /*005a*/ 	.short	0x000c


	//----- nvinfo : EIATTR_SW_WAR
	.align		4
.L_17:
        /*005c*/ 	.byte	0x04, 0x36
        /*005e*/ 	.short	(.L_19 - .L_18)
.L_18:
        /*0060*/ 	.word	0x00000008
.L_19:


//--------------------- .nv.callgraph             --------------------------
	.section	.nv.callgraph,"",@"SHT_CUDA_CALLGRAPH"
	.align	4
	.sectionentsize	8
	.align		4
        /*0000*/ 	.word	0x00000000
	.align		4
        /*0004*/ 	.word	0xffffffff
	.align		4
        /*0008*/ 	.word	0x00000000
	.align		4
        /*000c*/ 	.word	0xfffffffe
	.align		4
        /*0010*/ 	.word	0x00000000
	.align		4
        /*0014*/ 	.word	0xfffffffd
	.align		4
        /*0018*/ 	.word	0x00000000
	.align		4
        /*001c*/ 	.word	0xfffffffc


//--------------------- .text._Z10map_kernelPii   --------------------------
	.section	.text._Z10map_kernelPii,"ax",@progbits
	.align	128
        .global         _Z10map_kernelPii
        .type           _Z10map_kernelPii,@function
        .size           _Z10map_kernelPii,(.L_x_3 - _Z10map_kernelPii)
        .other          _Z10map_kernelPii,@"STO_CUDA_ENTRY STV_DEFAULT"
_Z10map_kernelPii:
.text._Z10map_kernelPii:
[----:B------:R-:W-:Y:S01]  /*0000*/  LDC R1, c[0x0][0x37c] ;  /* 0x0000df00ff017b82 */ /* 0x000fe20000000800 */
[----:B------:R-:W0:Y:S07]  /*0010*/  S2R R0, SR_TID.X ;  /* 0x0000000000007919 */ /* 0x000e2e0000002100 */
[----:B------:R-:W0:Y:S01]  /*0020*/  S2UR UR4, SR_CTAID.X ;  /* 0x00000000000479c3 */ /* 0x000e220000002500 */
[----:B------:R-:W1:Y:S07]  /*0030*/  LDCU UR5, c[0x0][0x388] ;  /* 0x00007100ff0577ac */ /* 0x000e6e0008000800 */
[----:B------:R-:W0:Y:S02]  /*0040*/  LDC R5, c[0x0][0x360] ;  /* 0x0000d800ff057b82 */ /* 0x000e240000000800 */
[----:B0-----:R-:W-:-:S05]  /*0050*/  IMAD R5, R5, UR4, R0 ;  /* 0x0000000405057c24 */ /* 0x001fca000f8e0200 */
[----:B-1----:R-:W-:-:S13]  /*0060*/  ISETP.GE.AND P0, PT, R5, UR5, PT ;  /* 0x0000000505007c0c */ /* 0x002fda000bf06270 */
[----:B------:R-:W-:Y:S05]  /*0070*/  @P0 EXIT ;  /* 0x000000000000094d */ /* 0x000fea0003800000 */
[----:B------:R-:W0:Y:S01]  /*0080*/  LDC.64 R2, c[0x0][0x380] ;  /* 0x0000e000ff027b82 */ /* 0x000e220000000a00 */
[----:B------:R-:W1:Y:S01]  /*0090*/  LDCU.64 UR4, c[0x0][0x358] ;  /* 0x00006b00ff0477ac */ /* 0x000e620008000a00 */
[----:B0-----:R-:W-:-:S05]  /*00a0*/  IMAD.WIDE R2, R5, 0x4, R2 ;  /* 0x0000000405027825 */ /* 0x001fca00078e0202 */
[----:B-1----:R0:W5:Y:S01]  /*00b0*/  LDG.E R7, desc[UR4][R2.64] ;  /* 0x0000000402077981 */ /* 0x002162000c1e1900 */
[----:B------:R-:W-:Y:S01]  /*00c0*/  LOP3.LUT P0, RZ, R5, 0x3, RZ, 0xc0, !PT ;  /* 0x0000000305ff7812 */ /* 0x000fe2000780c0ff */
[----:B------:R-:W-:Y:S01]  /*00d0*/  BSSY.RECONVERGENT B0, `(.L_x_0) ;  /* 0x0000009000007945 */ /* 0x000fe20003800200 */
[----:B------:R-:W-:-:S11]  /*00e0*/  IMAD.MOV.U32 R0, RZ, RZ, 0x1 ;  /* 0x00000001ff007424 */ /* 0x000fd600078e00ff */
[----:B0-----:R-:W-:Y:S05]  /*00f0*/  @!P0 BRA `(.L_x_1) ;  /* 0x0000000000188947 */ /* 0x001fea0003800000 */
[----:B------:R-:W-:Y:S01]  /*0100*/  LOP3.LUT R5, R5, 0x80000003, RZ, 0xc0, !PT ;  /* 0x8000000305057812 */ /* 0x000fe200078ec0ff */
[----:B------:R-:W-:-:S03]  /*0110*/  IMAD.MOV.U32 R0, RZ, RZ, -0x5 ;  /* 0xfffffffbff007424 */ /* 0x000fc600078e00ff */
[----:B------:R-:W-:-:S13]  /*0120*/  ISETP.NE.AND P0, PT, R5, 0x1, PT ;  /* 0x000000010500780c */ /* 0x000fda0003f05270 */
[----:B------:R-:W-:Y:S01]  /*0130*/  @P0 IMAD.MOV.U32 R4, RZ, RZ, 0x3 ;  /* 0x00000003ff040424 */ /* 0x000fe200078e00ff */
[----:B------:R-:W-:-:S04]  /*0140*/  @P0 ISETP.NE.AND P1, PT, R5, 0x2, PT ;  /* 0x000000020500080c */ /* 0x000fc80003f25270 */
[----:B------:R-:W-:-:S09]  /*0150*/  @P0 SEL R0, R4, 0xfffffff8, !P1 ;  /* 0xfffffff804000807 */ /* 0x000fd20004800000 */
.L_x_1:
[----:B------:R-:W-:Y:S05]  /*0160*/  BSYNC.RECONVERGENT B0 ;  /* 0x0000000000007941 */ /* 0x000fea0003800200 */
.L_x_0:
[----:B-----5:R-:W-:-:S05]  /*0170*/  IMAD.IADD R7, R7, 0x1, R0 ;  /* 0x0000000107077824 */ /* 0x020fca00078e0200 */
[----:B------:R-:W-:Y:S01]  /*0180*/  STG.E desc[UR4][R2.64], R7 ;  /* 0x0000000702007986 */ /* 0x000fe2000c101904 */
[----:B------:R-:W-:Y:S05]  /*0190*/  EXIT ;  /* 0x000000000000794d */ /* 0x000fea0003800000 */
.L_x_2:
[----:B------:R-:W-:-:S00]  /*01a0*/  BRA `(.L_x_2) ;  /* 0xfffffffc00fc7947 */ /* 0x000fc0000383ffff */
[----:B------:R-:W-:-:S00]  /*01b0*/  NOP ;  /* 0x0000000000007918 */ /* 0x000fc00000000000 */
        /* <DEDUP_REMOVED lines=12> */
.L_x_3:


//--------------------- .nv.shared.reserved.0     --------------------------
	.section	.nv.shared.reserved.0,"aw",@nobits
	.weak		__nv_reservedSMEM_offset_0_alias
	.size		__nv_reservedSMEM_offset_0_alias, 0, 64
	.other		__nv_reservedSMEM_offset_0_alias,@"STO_CUDA_RESERVED_SHARED STV_DEFAULT"
__nv_reservedSMEM_offset_0_alias:
	.zero		0
	.zero		64


//--------------------- .nv.constant0._Z10map_kernelPii --------------------------
	.section	.nv.constant0._Z10map_kernelPii,"a",@progbits
	.sectionflags	@""
	.align	4
.nv.constant0._Z10map_kernelPii:
	.zero		908


//--------------------- SYMBOLS --------------------------

	.type		.nv.reservedSmem.offset0,@object
	.size		.nv.reservedSmem.offset0,0x4
